//
// Generated by NVIDIA NVVM Compiler
//
// Compiler Build ID: CL-36424714
// Cuda compilation tools, release 13.0, V13.0.88
// Based on NVVM 20.0.0
//

.version 9.0
.target sm_100
.address_size 64

	// .globl	_Z17tiledMatMulKernelPfS_S_iii
.global .align 4 .b8 precalc_xorwow_matrix[102400];
.global .align 4 .b8 precalc_xorwow_offset_matrix[102400];
.global .align 4 .b8 mrg32k3aM1[2304];
.global .align 4 .b8 mrg32k3aM2[2304];
.global .align 4 .b8 mrg32k3aM1SubSeq[2016];
.global .align 4 .b8 mrg32k3aM2SubSeq[2016];
.global .align 4 .b8 mrg32k3aM1Seq[2304];
.global .align 4 .b8 mrg32k3aM2Seq[2304];
.const .align 8 .b8 __cr_lgamma_table[72];
// _ZZ17tiledMatMulKernelPfS_S_iiiE3Ads has been demoted
// _ZZ17tiledMatMulKernelPfS_S_iiiE3Bds has been demoted

.visible .entry _Z17tiledMatMulKernelPfS_S_iii(
	.param .u64 .ptr .align 1 _Z17tiledMatMulKernelPfS_S_iii_param_0,
	.param .u64 .ptr .align 1 _Z17tiledMatMulKernelPfS_S_iii_param_1,
	.param .u64 .ptr .align 1 _Z17tiledMatMulKernelPfS_S_iii_param_2,
	.param .u32 _Z17tiledMatMulKernelPfS_S_iii_param_3,
	.param .u32 _Z17tiledMatMulKernelPfS_S_iii_param_4,
	.param .u32 _Z17tiledMatMulKernelPfS_S_iii_param_5
)
{
	.reg .pred 	%p<12>;
	.reg .b32 	%r<42>;
	.reg .b32 	%f<207>;
	.reg .b64 	%rd<13>;
	// demoted variable
	.shared .align 4 .b8 _ZZ17tiledMatMulKernelPfS_S_iiiE3Ads[16384];
	// demoted variable
	.shared .align 4 .b8 _ZZ17tiledMatMulKernelPfS_S_iiiE3Bds[16384];
	ld.param.u64 	%rd4, [_Z17tiledMatMulKernelPfS_S_iii_param_0];
	ld.param.u64 	%rd5, [_Z17tiledMatMulKernelPfS_S_iii_param_1];
	ld.param.u64 	%rd6, [_Z17tiledMatMulKernelPfS_S_iii_param_2];
	ld.param.u32 	%r23, [_Z17tiledMatMulKernelPfS_S_iii_param_3];
	ld.param.u32 	%r24, [_Z17tiledMatMulKernelPfS_S_iii_param_4];
	ld.param.u32 	%r25, [_Z17tiledMatMulKernelPfS_S_iii_param_5];
	mov.u32 	%r37, %tid.x;
	mov.u32 	%r39, %tid.y;
	mov.u32 	%r26, %ntid.y;
	mov.u32 	%r27, %ctaid.y;
	mad.lo.s32 	%r3, %r26, %r27, %r39;
	mov.u32 	%r28, %ntid.x;
	mov.u32 	%r29, %ctaid.x;
	mad.lo.s32 	%r4, %r28, %r29, %r37;
	setp.lt.s32 	%p1, %r24, 1;
	mov.f32 	%f206, 0f00000000;
	@%p1 bra 	$L__BB0_7;
	add.s32 	%r30, %r24, 63;
	shr.u32 	%r31, %r30, 6;
	shl.b32 	%r32, %r39, 8;
	mov.u32 	%r33, _ZZ17tiledMatMulKernelPfS_S_iiiE3Ads;
	add.s32 	%r5, %r33, %r32;
	shl.b32 	%r34, %r37, 2;
	add.s32 	%r6, %r5, %r34;
	mov.u32 	%r35, _ZZ17tiledMatMulKernelPfS_S_iiiE3Bds;
	add.s32 	%r8, %r35, %r34;
	add.s32 	%r7, %r8, %r32;
	neg.s32 	%r41, %r31;
	mad.lo.s32 	%r40, %r39, %r25, %r4;
	shl.b32 	%r11, %r25, 6;
	mad.lo.s32 	%r38, %r24, %r3, %r37;
	cvta.to.global.u64 	%rd1, %rd4;
	cvta.to.global.u64 	%rd2, %rd5;
	mov.f32 	%f206, 0f00000000;
$L__BB0_2:
	setp.ge.s32 	%p2, %r3, %r23;
	mul.wide.s32 	%rd7, %r38, 4;
	add.s64 	%rd3, %rd1, %rd7;
	setp.ge.s32 	%p3, %r37, %r24;
	mov.f32 	%f204, 0f00000000;
	or.pred  	%p4, %p2, %p3;
	@%p4 bra 	$L__BB0_4;
	ld.global.f32 	%f204, [%rd3];
$L__BB0_4:
	setp.ge.s32 	%p5, %r4, %r25;
	st.shared.f32 	[%r6], %f204;
	setp.ge.s32 	%p6, %r39, %r24;
	mov.f32 	%f205, 0f00000000;
	or.pred  	%p7, %p5, %p6;
	@%p7 bra 	$L__BB0_6;
	mul.wide.s32 	%rd8, %r40, 4;
	add.s64 	%rd9, %rd2, %rd8;
	ld.global.f32 	%f205, [%rd9];
$L__BB0_6:
	st.shared.f32 	[%r7], %f205;
	bar.sync 	0;
	ld.shared.f32 	%f12, [%r5];
	ld.shared.f32 	%f13, [%r8];
	fma.rn.f32 	%f14, %f12, %f13, %f206;
	ld.shared.f32 	%f15, [%r5+4];
	ld.shared.f32 	%f16, [%r8+256];
	fma.rn.f32 	%f17, %f15, %f16, %f14;
	ld.shared.f32 	%f18, [%r5+8];
	ld.shared.f32 	%f19, [%r8+512];
	fma.rn.f32 	%f20, %f18, %f19, %f17;
	ld.shared.f32 	%f21, [%r5+12];
	ld.shared.f32 	%f22, [%r8+768];
	fma.rn.f32 	%f23, %f21, %f22, %f20;
	ld.shared.f32 	%f24, [%r5+16];
	ld.shared.f32 	%f25, [%r8+1024];
	fma.rn.f32 	%f26, %f24, %f25, %f23;
	ld.shared.f32 	%f27, [%r5+20];
	ld.shared.f32 	%f28, [%r8+1280];
	fma.rn.f32 	%f29, %f27, %f28, %f26;
	ld.shared.f32 	%f30, [%r5+24];
	ld.shared.f32 	%f31, [%r8+1536];
	fma.rn.f32 	%f32, %f30, %f31, %f29;
	ld.shared.f32 	%f33, [%r5+28];
	ld.shared.f32 	%f34, [%r8+1792];
	fma.rn.f32 	%f35, %f33, %f34, %f32;
	ld.shared.f32 	%f36, [%r5+32];
	ld.shared.f32 	%f37, [%r8+2048];
	fma.rn.f32 	%f38, %f36, %f37, %f35;
	ld.shared.f32 	%f39, [%r5+36];
	ld.shared.f32 	%f40, [%r8+2304];
	fma.rn.f32 	%f41, %f39, %f40, %f38;
	ld.shared.f32 	%f42, [%r5+40];
	ld.shared.f32 	%f43, [%r8+2560];
	fma.rn.f32 	%f44, %f42, %f43, %f41;
	ld.shared.f32 	%f45, [%r5+44];
	ld.shared.f32 	%f46, [%r8+2816];
	fma.rn.f32 	%f47, %f45, %f46, %f44;
	ld.shared.f32 	%f48, [%r5+48];
	ld.shared.f32 	%f49, [%r8+3072];
	fma.rn.f32 	%f50, %f48, %f49, %f47;
	ld.shared.f32 	%f51, [%r5+52];
	ld.shared.f32 	%f52, [%r8+3328];
	fma.rn.f32 	%f53, %f51, %f52, %f50;
	ld.shared.f32 	%f54, [%r5+56];
	ld.shared.f32 	%f55, [%r8+3584];
	fma.rn.f32 	%f56, %f54, %f55, %f53;
	ld.shared.f32 	%f57, [%r5+60];
	ld.shared.f32 	%f58, [%r8+3840];
	fma.rn.f32 	%f59, %f57, %f58, %f56;
	ld.shared.f32 	%f60, [%r5+64];
	ld.shared.f32 	%f61, [%r8+4096];
	fma.rn.f32 	%f62, %f60, %f61, %f59;
	ld.shared.f32 	%f63, [%r5+68];
	ld.shared.f32 	%f64, [%r8+4352];
	fma.rn.f32 	%f65, %f63, %f64, %f62;
	ld.shared.f32 	%f66, [%r5+72];
	ld.shared.f32 	%f67, [%r8+4608];
	fma.rn.f32 	%f68, %f66, %f67, %f65;
	ld.shared.f32 	%f69, [%r5+76];
	ld.shared.f32 	%f70, [%r8+4864];
	fma.rn.f32 	%f71, %f69, %f70, %f68;
	ld.shared.f32 	%f72, [%r5+80];
	ld.shared.f32 	%f73, [%r8+5120];
	fma.rn.f32 	%f74, %f72, %f73, %f71;
	ld.shared.f32 	%f75, [%r5+84];
	ld.shared.f32 	%f76, [%r8+5376];
	fma.rn.f32 	%f77, %f75, %f76, %f74;
	ld.shared.f32 	%f78, [%r5+88];
	ld.shared.f32 	%f79, [%r8+5632];
	fma.rn.f32 	%f80, %f78, %f79, %f77;
	ld.shared.f32 	%f81, [%r5+92];
	ld.shared.f32 	%f82, [%r8+5888];
	fma.rn.f32 	%f83, %f81, %f82, %f80;
	ld.shared.f32 	%f84, [%r5+96];
	ld.shared.f32 	%f85, [%r8+6144];
	fma.rn.f32 	%f86, %f84, %f85, %f83;
	ld.shared.f32 	%f87, [%r5+100];
	ld.shared.f32 	%f88, [%r8+6400];
	fma.rn.f32 	%f89, %f87, %f88, %f86;
	ld.shared.f32 	%f90, [%r5+104];
	ld.shared.f32 	%f91, [%r8+6656];
	fma.rn.f32 	%f92, %f90, %f91, %f89;
	ld.shared.f32 	%f93, [%r5+108];
	ld.shared.f32 	%f94, [%r8+6912];
	fma.rn.f32 	%f95, %f93, %f94, %f92;
	ld.shared.f32 	%f96, [%r5+112];
	ld.shared.f32 	%f97, [%r8+7168];
	fma.rn.f32 	%f98, %f96, %f97, %f95;
	ld.shared.f32 	%f99, [%r5+116];
	ld.shared.f32 	%f100, [%r8+7424];
	fma.rn.f32 	%f101, %f99, %f100, %f98;
	ld.shared.f32 	%f102, [%r5+120];
	ld.shared.f32 	%f103, [%r8+7680];
	fma.rn.f32 	%f104, %f102, %f103, %f101;
	ld.shared.f32 	%f105, [%r5+124];
	ld.shared.f32 	%f106, [%r8+7936];
	fma.rn.f32 	%f107, %f105, %f106, %f104;
	ld.shared.f32 	%f108, [%r5+128];
	ld.shared.f32 	%f109, [%r8+8192];
	fma.rn.f32 	%f110, %f108, %f109, %f107;
	ld.shared.f32 	%f111, [%r5+132];
	ld.shared.f32 	%f112, [%r8+8448];
	fma.rn.f32 	%f113, %f111, %f112, %f110;
	ld.shared.f32 	%f114, [%r5+136];
	ld.shared.f32 	%f115, [%r8+8704];
	fma.rn.f32 	%f116, %f114, %f115, %f113;
	ld.shared.f32 	%f117, [%r5+140];
	ld.shared.f32 	%f118, [%r8+8960];
	fma.rn.f32 	%f119, %f117, %f118, %f116;
	ld.shared.f32 	%f120, [%r5+144];
	ld.shared.f32 	%f121, [%r8+9216];
	fma.rn.f32 	%f122, %f120, %f121, %f119;
	ld.shared.f32 	%f123, [%r5+148];
	ld.shared.f32 	%f124, [%r8+9472];
	fma.rn.f32 	%f125, %f123, %f124, %f122;
	ld.shared.f32 	%f126, [%r5+152];
	ld.shared.f32 	%f127, [%r8+9728];
	fma.rn.f32 	%f128, %f126, %f127, %f125;
	ld.shared.f32 	%f129, [%r5+156];
	ld.shared.f32 	%f130, [%r8+9984];
	fma.rn.f32 	%f131, %f129, %f130, %f128;
	ld.shared.f32 	%f132, [%r5+160];
	ld.shared.f32 	%f133, [%r8+10240];
	fma.rn.f32 	%f134, %f132, %f133, %f131;
	ld.shared.f32 	%f135, [%r5+164];
	ld.shared.f32 	%f136, [%r8+10496];
	fma.rn.f32 	%f137, %f135, %f136, %f134;
	ld.shared.f32 	%f138, [%r5+168];
	ld.shared.f32 	%f139, [%r8+10752];
	fma.rn.f32 	%f140, %f138, %f139, %f137;
	ld.shared.f32 	%f141, [%r5+172];
	ld.shared.f32 	%f142, [%r8+11008];
	fma.rn.f32 	%f143, %f141, %f142, %f140;
	ld.shared.f32 	%f144, [%r5+176];
	ld.shared.f32 	%f145, [%r8+11264];
	fma.rn.f32 	%f146, %f144, %f145, %f143;
	ld.shared.f32 	%f147, [%r5+180];
	ld.shared.f32 	%f148, [%r8+11520];
	fma.rn.f32 	%f149, %f147, %f148, %f146;
	ld.shared.f32 	%f150, [%r5+184];
	ld.shared.f32 	%f151, [%r8+11776];
	fma.rn.f32 	%f152, %f150, %f151, %f149;
	ld.shared.f32 	%f153, [%r5+188];
	ld.shared.f32 	%f154, [%r8+12032];
	fma.rn.f32 	%f155, %f153, %f154, %f152;
	ld.shared.f32 	%f156, [%r5+192];
	ld.shared.f32 	%f157, [%r8+12288];
	fma.rn.f32 	%f158, %f156, %f157, %f155;
	ld.shared.f32 	%f159, [%r5+196];
	ld.shared.f32 	%f160, [%r8+12544];
	fma.rn.f32 	%f161, %f159, %f160, %f158;
	ld.shared.f32 	%f162, [%r5+200];
	ld.shared.f32 	%f163, [%r8+12800];
	fma.rn.f32 	%f164, %f162, %f163, %f161;
	ld.shared.f32 	%f165, [%r5+204];
	ld.shared.f32 	%f166, [%r8+13056];
	fma.rn.f32 	%f167, %f165, %f166, %f164;
	ld.shared.f32 	%f168, [%r5+208];
	ld.shared.f32 	%f169, [%r8+13312];
	fma.rn.f32 	%f170, %f168, %f169, %f167;
	ld.shared.f32 	%f171, [%r5+212];
	ld.shared.f32 	%f172, [%r8+13568];
	fma.rn.f32 	%f173, %f171, %f172, %f170;
	ld.shared.f32 	%f174, [%r5+216];
	ld.shared.f32 	%f175, [%r8+13824];
	fma.rn.f32 	%f176, %f174, %f175, %f173;
	ld.shared.f32 	%f177, [%r5+220];
	ld.shared.f32 	%f178, [%r8+14080];
	fma.rn.f32 	%f179, %f177, %f178, %f176;
	ld.shared.f32 	%f180, [%r5+224];
	ld.shared.f32 	%f181, [%r8+14336];
	fma.rn.f32 	%f182, %f180, %f181, %f179;
	ld.shared.f32 	%f183, [%r5+228];
	ld.shared.f32 	%f184, [%r8+14592];
	fma.rn.f32 	%f185, %f183, %f184, %f182;
	ld.shared.f32 	%f186, [%r5+232];
	ld.shared.f32 	%f187, [%r8+14848];
	fma.rn.f32 	%f188, %f186, %f187, %f185;
	ld.shared.f32 	%f189, [%r5+236];
	ld.shared.f32 	%f190, [%r8+15104];
	fma.rn.f32 	%f191, %f189, %f190, %f188;
	ld.shared.f32 	%f192, [%r5+240];
	ld.shared.f32 	%f193, [%r8+15360];
	fma.rn.f32 	%f194, %f192, %f193, %f191;
	ld.shared.f32 	%f195, [%r5+244];
	ld.shared.f32 	%f196, [%r8+15616];
	fma.rn.f32 	%f197, %f195, %f196, %f194;
	ld.shared.f32 	%f198, [%r5+248];
	ld.shared.f32 	%f199, [%r8+15872];
	fma.rn.f32 	%f200, %f198, %f199, %f197;
	ld.shared.f32 	%f201, [%r5+252];
	ld.shared.f32 	%f202, [%r8+16128];
	fma.rn.f32 	%f206, %f201, %f202, %f200;
	bar.sync 	0;
	add.s32 	%r41, %r41, 1;
	setp.ne.s32 	%p8, %r41, 0;
	add.s32 	%r40, %r40, %r11;
	add.s32 	%r39, %r39, 64;
	add.s32 	%r38, %r38, 64;
	add.s32 	%r37, %r37, 64;
	@%p8 bra 	$L__BB0_2;
$L__BB0_7:
	setp.ge.s32 	%p9, %r3, %r23;
	setp.ge.s32 	%p10, %r4, %r25;
	or.pred  	%p11, %p9, %p10;
	@%p11 bra 	$L__BB0_9;
	mad.lo.s32 	%r36, %r25, %r3, %r4;
	cvta.to.global.u64 	%rd10, %rd6;
	mul.wide.s32 	%rd11, %r36, 4;
	add.s64 	%rd12, %rd10, %rd11;
	st.global.f32 	[%rd12], %f206;
$L__BB0_9:
	ret;

}


// ===== COMPILED SASS (sm_100) =====

	.target	sm_100

	.elftype	@"ET_EXEC"


//--------------------- .note.nv.tkinfo           --------------------------
	.section	.note.nv.tkinfo,"",@"SHT_NOTE"
	.sectionflags	@"SHF_NOTE_NV_TKINFO"
	.tkinfo
        /*0018*/ 	.word	0x00000002
        /*0030*/ 	.string	""
        /*0030*/ 	.string	"ptxas"
        /*0030*/ 	.string	"Cuda compilation tools, release 13.0, V13.0.88"
        /*0030*/ 	.string	"Build cuda_13.0.r13.0/compiler.36424714_0"
        /*0030*/ 	.string	"-arch sm_100 -m 64 "



//--------------------- .note.nv.cuinfo           --------------------------
	.section	.note.nv.cuinfo,"",@"SHT_NOTE"
	.sectionflags	@"SHF_NOTE_NV_CUINFO"
        /*0018*/ 	.short	0x0002
        /*001a*/ 	.short	0x0064
        /*001c*/ 	.short	0x0082
	.zero		2


//--------------------- .nv.info                  --------------------------
	.section	.nv.info,"",@"SHT_CUDA_INFO"
	.align	4


	//----- nvinfo : EIATTR_REGCOUNT
	.align		4
        /*0000*/ 	.byte	0x04, 0x2f
        /*0002*/ 	.short	(.L_10 - .L_9)
	.align		4
.L_9:
        /*0004*/ 	.word	index@(_Z17tiledMatMulKernelPfS_S_iii)
        /*0008*/ 	.word	0x00000020


	//----- nvinfo : EIATTR_FRAME_SIZE
	.align		4
.L_10:
        /*000c*/ 	.byte	0x04, 0x11
        /*000e*/ 	.short	(.L_12 - .L_11)
	.align		4
.L_11:
        /*0010*/ 	.word	index@(_Z17tiledMatMulKernelPfS_S_iii)
        /*0014*/ 	.word	0x00000000


	//----- nvinfo : EIATTR_MIN_STACK_SIZE
	.align		4
.L_12:
        /*0018*/ 	.byte	0x04, 0x12
        /*001a*/ 	.short	(.L_14 - .L_13)
	.align		4
.L_13:
        /*001c*/ 	.word	index@(_Z17tiledMatMulKernelPfS_S_iii)
        /*0020*/ 	.word	0x00000000
.L_14:


//--------------------- .nv.compat                --------------------------
	.section	.nv.compat,"",@"SHT_CUDA_COMPAT_INFO"
	.align	4
        /*0000*/ 	.byte	0x02, 0x09, 0x00, 0x00, 0x02, 0x02, 0x01, 0x00, 0x02, 0x05, 0x05, 0x00, 0x03, 0x07, 0x01, 0x01
        /*0010*/ 	.byte	0x02, 0x03, 0x00, 0x00, 0x02, 0x06, 0x01, 0x00, 0x04, 0x0b, 0x08, 0x00, 0x09, 0x00, 0x00, 0x00
        /*0020*/ 	.byte	0x00, 0x00, 0x00, 0x00


//--------------------- .nv.info._Z17tiledMatMulKernelPfS_S_iii --------------------------
	.section	.nv.info._Z17tiledMatMulKernelPfS_S_iii,"",@"SHT_CUDA_INFO"
	.sectionflags	@""
	.align	4


	//----- nvinfo : EIATTR_CUDA_API_VERSION
	.align		4
        /*0000*/ 	.byte	0x04, 0x37
        /*0002*/ 	.short	(.L_16 - .L_15)
.L_15:
        /*0004*/ 	.word	0x00000082


	//----- nvinfo : EIATTR_KPARAM_INFO
	.align		4
.L_16:
        /*0008*/ 	.byte	0x04, 0x17
        /*000a*/ 	.short	(.L_18 - .L_17)
.L_17:
        /*000c*/ 	.word	0x00000000
        /*0010*/ 	.short	0x0005
        /*0012*/ 	.short	0x0020
        /*0014*/ 	.byte	0x00, 0xf0, 0x11, 0x00


	//----- nvinfo : EIATTR_KPARAM_INFO
	.align		4
.L_18:
        /*0018*/ 	.byte	0x04, 0x17
        /*001a*/ 	.short	(.L_20 - .L_19)
.L_19:
        /*001c*/ 	.word	0x00000000
        /*0020*/ 	.short	0x0004
        /*0022*/ 	.short	0x001c
        /*0024*/ 	.byte	0x00, 0xf0, 0x11, 0x00


	//----- nvinfo : EIATTR_KPARAM_INFO
	.align		4
.L_20:
        /*0028*/ 	.byte	0x04, 0x17
        /*002a*/ 	.short	(.L_22 - .L_21)
.L_21:
        /*002c*/ 	.word	0x00000000
        /*0030*/ 	.short	0x0003
        /*0032*/ 	.short	0x0018
        /*0034*/ 	.byte	0x00, 0xf0, 0x11, 0x00


	//----- nvinfo : EIATTR_KPARAM_INFO
	.align		4
.L_22:
        /*0038*/ 	.byte	0x04, 0x17
        /*003a*/ 	.short	(.L_24 - .L_23)
.L_23:
        /*003c*/ 	.word	0x00000000
        /*0040*/ 	.short	0x0002
        /*0042*/ 	.short	0x0010
        /*0044*/ 	.byte	0x00, 0xf5, 0x21, 0x00


	//----- nvinfo : EIATTR_KPARAM_INFO
	.align		4
.L_24:
        /*0048*/ 	.byte	0x04, 0x17
        /*004a*/ 	.short	(.L_26 - .L_25)
.L_25:
        /*004c*/ 	.word	0x00000000
        /*0050*/ 	.short	0x0001
        /*0052*/ 	.short	0x0008
        /*0054*/ 	.byte	0x00, 0xf5, 0x21, 0x00


	//----- nvinfo : EIATTR_KPARAM_INFO
	.align		4
.L_26:
        /*0058*/ 	.byte	0x04, 0x17
        /*005a*/ 	.short	(.L_28 - .L_27)
.L_27:
        /*005c*/ 	.word	0x00000000
        /*0060*/ 	.short	0x0000
        /*0062*/ 	.short	0x0000
        /*0064*/ 	.byte	0x00, 0xf5, 0x21, 0x00


	//----- nvinfo : EIATTR_SPARSE_MMA_MASK
	.align		4
.L_28:
        /*0068*/ 	.byte	0x03, 0x50
        /*006a*/ 	.short	0x0000


	//----- nvinfo : EIATTR_MAXREG_COUNT
	.align		4
        /*006c*/ 	.byte	0x03, 0x1b
        /*006e*/ 	.short	0x00ff


	//----- nvinfo : EIATTR_NUM_BARRIERS
	.align		4
        /*0070*/ 	.byte	0x02, 0x4c
        /*0072*/ 	.byte	0x01
	.zero		1


	//----- nvinfo : EIATTR_MERCURY_ISA_VERSION
	.align		4
        /*0074*/ 	.byte	0x03, 0x5f
        /*0076*/ 	.short	0x0101


	//----- nvinfo : EIATTR_VRC_CTA_INIT_COUNT
	.align		4
        /*0078*/ 	.byte	0x02, 0x4a
	.zero		1
	.zero		1


	//----- nvinfo : EIATTR_EXIT_INSTR_OFFSETS
	.align		4
        /*007c*/ 	.byte	0x04, 0x1c
        /*007e*/ 	.short	(.L_30 - .L_29)


	//   ....[0]....
.L_29:
        /*0080*/ 	.word	0x00000cb0


	//   ....[1]....
        /*0084*/ 	.word	0x00000d00


	//----- nvinfo : EIATTR_CBANK_PARAM_SIZE
	.align		4
.L_30:
        /*0088*/ 	.byte	0x03, 0x19
        /*008a*/ 	.short	0x0024


	//----- nvinfo : EIATTR_PARAM_CBANK
	.align		4
        /*008c*/ 	.byte	0x04, 0x0a
        /*008e*/ 	.short	(.L_32 - .L_31)
	.align		4
.L_31:
        /*0090*/ 	.word	index@(.nv.constant0._Z17tiledMatMulKernelPfS_S_iii)
        /*0094*/ 	.short	0x0380
        /*0096*/ 	.short	0x0024


	//----- nvinfo : EIATTR_SW_WAR
	.align		4
.L_32:
        /*0098*/ 	.byte	0x04, 0x36
        /*009a*/ 	.short	(.L_34 - .L_33)
.L_33:
        /*009c*/ 	.word	0x00000008
.L_34:


//--------------------- .nv.callgraph             --------------------------
	.section	.nv.callgraph,"",@"SHT_CUDA_CALLGRAPH"
	.align	4
	.sectionentsize	8
	.align		4
        /*0000*/ 	.word	0x00000000
	.align		4
        /*0004*/ 	.word	0xffffffff
	.align		4
        /*0008*/ 	.word	0x00000000
	.align		4
        /*000c*/ 	.word	0xfffffffe
	.align		4
        /*0010*/ 	.word	0x00000000
	.align		4
        /*0014*/ 	.word	0xfffffffd
	.align		4
        /*0018*/ 	.word	0x00000000
	.align		4
        /*001c*/ 	.word	0xfffffffc


//--------------------- .nv.constant4             --------------------------
	.section	.nv.constant4,"a",@progbits
	.align	8
	.align		8
.nv.constant4:
        /*0000*/ 	.dword	precalc_xorwow_matrix
	.align		8
        /*0008*/ 	.dword	precalc_xorwow_offset_matrix
	.align		8
        /*0010*/ 	.dword	mrg32k3aM1
	.align		8
        /*0018*/ 	.dword	mrg32k3aM2
	.align		8
        /*0020*/ 	.dword	mrg32k3aM1SubSeq
	.align		8
        /*0028*/ 	.dword	mrg32k3aM2SubSeq
	.align		8
        /*0030*/ 	.dword	mrg32k3aM1Seq
	.align		8
        /*0038*/ 	.dword	mrg32k3aM2Seq


//--------------------- .nv.constant3             --------------------------
	.section	.nv.constant3,"a",@progbits
	.align	8
.nv.constant3:
	.type		__cr_lgamma_table,@object
	.size		__cr_lgamma_table,(.L_8 - __cr_lgamma_table)
__cr_lgamma_table:
        /*0000*/ 	.byte	0x00, 0x00, 0x00, 0x00, 0x00, 0x00, 0x00, 0x00, 0x00, 0x00, 0x00, 0x00, 0x00, 0x00, 0x00, 0x00
        /*0010*/ 	.byte	0xef, 0x39, 0xfa, 0xfe, 0x42, 0x2e, 0xe6, 0x3f, 0x02, 0x20, 0x2a, 0xfa, 0x0b, 0xab, 0xfc, 0x3f
        /*0020*/ 	.byte	0xf9, 0x2c, 0x92, 0x7c, 0xa7, 0x6c, 0x09, 0x40, 0xc9, 0x79, 0x44, 0x3c, 0x64, 0x26, 0x13, 0x40
        /*0030*/ 	.byte	0xca, 0x01, 0xcf, 0x3a, 0x27, 0x51, 0x1a, 0x40, 0x30, 0xcc, 0x2d, 0xf3, 0xe1, 0x0c, 0x21, 0x40
        /*0040*/ 	.byte	0x0d, 0xb7, 0xfc, 0x82, 0x8e, 0x35, 0x25, 0x40
.L_8:


//--------------------- .text._Z17tiledMatMulKernelPfS_S_iii --------------------------
	.section	.text._Z17tiledMatMulKernelPfS_S_iii,"ax",@progbits
	.align	128
        .global         _Z17tiledMatMulKernelPfS_S_iii
        .type           _Z17tiledMatMulKernelPfS_S_iii,@function
        .size           _Z17tiledMatMulKernelPfS_S_iii,(.L_x_3 - _Z17tiledMatMulKernelPfS_S_iii)
        .other          _Z17tiledMatMulKernelPfS_S_iii,@"STO_CUDA_ENTRY STV_DEFAULT"
_Z17tiledMatMulKernelPfS_S_iii:
.text._Z17tiledMatMulKernelPfS_S_iii:
[----:B------:R-:W-:Y:S01]  /*0000*/  LDC R1, c[0x0][0x37c] ;  /* 0x0000df00ff017b82 */ /* 0x000fe20000000800 */
[----:B------:R-:W0:Y:S01]  /*0010*/  S2R R17, SR_TID.Y ;  /* 0x0000000000117919 */ /* 0x000e220000002200 */
[----:B------:R-:W1:Y:S01]  /*0020*/  LDCU UR10, c[0x0][0x39c] ;  /* 0x00007380ff0a77ac */ /* 0x000e620008000800 */
[----:B------:R-:W-:Y:S01]  /*0030*/  HFMA2 R23, -RZ, RZ, 0, 0 ;  /* 0x00000000ff177431 */ /* 0x000fe200000001ff */
[----:B------:R-:W0:Y:S01]  /*0040*/  S2R R0, SR_CTAID.Y ;  /* 0x0000000000007919 */ /* 0x000e220000002600 */
[----:B------:R-:W0:Y:S01]  /*0050*/  LDCU UR4, c[0x0][0x364] ;  /* 0x00006c80ff0477ac */ /* 0x000e220008000800 */
[----:B------:R-:W2:Y:S01]  /*0060*/  S2R R16, SR_TID.X ;  /* 0x0000000000107919 */ /* 0x000ea20000002100 */
[----:B------:R-:W2:Y:S01]  /*0070*/  LDCU UR5, c[0x0][0x360] ;  /* 0x00006c00ff0577ac */ /* 0x000ea20008000800 */
[----:B------:R-:W2:Y:S01]  /*0080*/  S2R R3, SR_CTAID.X ;  /* 0x0000000000037919 */ /* 0x000ea20000002500 */
[----:B------:R-:W3:Y:S01]  /*0090*/  LDCU UR14, c[0x0][0x3a0] ;  /* 0x00007400ff0e77ac */ /* 0x000ee20008000800 */
[----:B------:R-:W4:Y:S01]  /*00a0*/  LDCU.64 UR8, c[0x0][0x358] ;  /* 0x00006b00ff0877ac */ /* 0x000f220008000a00 */
[----:B-1----:R-:W-:Y:S01]  /*00b0*/  UISETP.GE.AND UP0, UPT, UR10, 0x1, UPT ;  /* 0x000000010a00788c */ /* 0x002fe2000bf06270 */
[----:B0-----:R-:W-:-:S02]  /*00c0*/  IMAD R19, R0, UR4, R17 ;  /* 0x0000000400137c24 */ /* 0x001fc4000f8e0211 */
[----:B--2---:R-:W-:-:S06]  /*00d0*/  IMAD R18, R3, UR5, R16 ;  /* 0x0000000503127c24 */ /* 0x004fcc000f8e0210 */
[----:B---34-:R-:W-:Y:S05]  /*00e0*/  BRA.U !UP0, `(.L_x_0) ;  /* 0x0000000908e47547 */ /* 0x018fea000b800000 */
[----:B------:R-:W0:Y:S01]  /*00f0*/  S2UR UR7, SR_CgaCtaId ;  /* 0x00000000000779c3 */ /* 0x000e220000008800 */
[----:B------:R-:W1:Y:S01]  /*0100*/  LDCU UR11, c[0x0][0x3a0] ;  /* 0x00007400ff0b77ac */ /* 0x000e620008000800 */
[----:B------:R-:W-:Y:S01]  /*0110*/  MOV R23, RZ ;  /* 0x000000ff00177202 */ /* 0x000fe20000000f00 */
[----:B------:R-:W-:Y:S01]  /*0120*/  IMAD R6, R19, UR10, R16 ;  /* 0x0000000a13067c24 */ /* 0x000fe2000f8e0210 */
[----:B------:R-:W-:Y:S01]  /*0130*/  UMOV UR5, 0x400 ;  /* 0x0000040000057882 */ /* 0x000fe20000000000 */
[----:B------:R-:W-:-:S03]  /*0140*/  UIADD3 UR4, UPT, UPT, UR10, 0x3f, URZ ;  /* 0x0000003f0a047890 */ /* 0x000fc6000fffe0ff */
[----:B------:R-:W2:Y:S01]  /*0150*/  LDC R0, c[0x0][0x3a0] ;  /* 0x0000e800ff007b82 */ /* 0x000ea20000000800 */
[----:B------:R-:W-:Y:S02]  /*0160*/  UIADD3 UR6, UPT, UPT, UR5, 0x4000, URZ ;  /* 0x0000400005067890 */ /* 0x000fe4000fffe0ff */
[----:B------:R-:W-:Y:S01]  /*0170*/  USHF.R.U32.HI UR4, URZ, 0x6, UR4 ;  /* 0x00000006ff047899 */ /* 0x000fe20008011604 */
[----:B------:R-:W3:Y:S04]  /*0180*/  LDCU.64 UR12, c[0x0][0x398] ;  /* 0x00007300ff0c77ac */ /* 0x000ee80008000a00 */
[----:B------:R-:W4:Y:S01]  /*0190*/  LDC.64 R20, c[0x0][0x380] ;  /* 0x0000e000ff147b82 */ /* 0x000f220000000a00 */
[----:B------:R-:W-:Y:S01]  /*01a0*/  UIADD3 UR4, UPT, UPT, -UR4, URZ, URZ ;  /* 0x000000ff04047290 */ /* 0x000fe2000fffe1ff */
[----:B-1----:R-:W-:Y:S01]  /*01b0*/  IMAD R7, R17, UR11, R18 ;  /* 0x0000000b11077c24 */ /* 0x002fe2000f8e0212 */
[----:B0-----:R-:W-:-:S02]  /*01c0*/  ULEA UR5, UR7, UR5, 0x18 ;  /* 0x0000000507057291 */ /* 0x001fc4000f8ec0ff */
[----:B------:R-:W-:-:S04]  /*01d0*/  ULEA UR6, UR7, UR6, 0x18 ;  /* 0x0000000607067291 */ /* 0x000fc8000f8ec0ff */
[C---:B------:R-:W-:Y:S02]  /*01e0*/  LEA R5, R17.reuse, UR5, 0x8 ;  /* 0x0000000511057c11 */ /* 0x040fe4000f8e40ff */
[C---:B------:R-:W-:Y:S02]  /*01f0*/  LEA R2, R16.reuse, UR6, 0x2 ;  /* 0x0000000610027c11 */ /* 0x040fe4000f8e10ff */
[----:B------:R-:W-:Y:S02]  /*0200*/  LEA R4, R16, R5, 0x2 ;  /* 0x0000000510047211 */ /* 0x000fe400078e10ff */
[----:B---3--:R-:W-:-:S07]  /*0210*/  LEA R3, R17, R2, 0x8 ;  /* 0x0000000211037211 */ /* 0x008fce00078e40ff */
.L_x_1:
[----:B------:R-:W-:Y:S01]  /*0220*/  ISETP.GE.AND P0, PT, R17, UR13, PT ;  /* 0x0000000d11007c0c */ /* 0x000fe2000bf06270 */
[----:B------:R-:W-:Y:S01]  /*0230*/  HFMA2 R22, -RZ, RZ, 0, 0 ;  /* 0x00000000ff167431 */ /* 0x000fe200000001ff */
[----:B------:R-:W-:Y:S01]  /*0240*/  ISETP.GE.AND P1, PT, R16, UR13, PT ;  /* 0x0000000d10007c0c */ /* 0x000fe2000bf26270 */
[----:B----4-:R-:W-:Y:S01]  /*0250*/  IMAD.WIDE R8, R6, 0x4, R20 ;  /* 0x0000000406087825 */ /* 0x010fe200078e0214 */
[----:B--2---:R-:W-:Y:S02]  /*0260*/  ISETP.GE.OR P0, PT, R18, R0, P0 ;  /* 0x000000001200720c */ /* 0x004fe40000706670 */
[----:B------:R-:W-:Y:S02]  /*0270*/  ISETP.GE.OR P1, PT, R19, UR12, P1 ;  /* 0x0000000c13007c0c */ /* 0x000fe40008f26670 */
[----:B------:R-:W-:-:S09]  /*0280*/  MOV R27, RZ ;  /* 0x000000ff001b7202 */ /* 0x000fd20000000f00 */
[----:B------:R-:W0:Y:S02]  /*0290*/  @!P0 LDC.64 R10, c[0x0][0x388] ;  /* 0x0000e200ff0a8b82 */ /* 0x000e240000000a00 */
[----:B------:R-:W2:Y:S01]  /*02a0*/  @!P1 LDG.E R27, desc[UR8][R8.64] ;  /* 0x00000008081b9981 */ /* 0x000ea2000c1e1900 */
[----:B0-----:R-:W-:-:S05]  /*02b0*/  @!P0 IMAD.WIDE R10, R7, 0x4, R10 ;  /* 0x00000004070a8825 */ /* 0x001fca00078e020a */
[----:B------:R-:W3:Y:S04]  /*02c0*/  @!P0 LDG.E R22, desc[UR8][R10.64] ;  /* 0x000000080a168981 */ /* 0x000ee8000c1e1900 */
[----:B--2---:R-:W-:Y:S04]  /*02d0*/  STS [R4], R27 ;  /* 0x0000001b04007388 */ /* 0x004fe80000000800 */
[----:B---3--:R-:W-:Y:S01]  /*02e0*/  STS [R3], R22 ;  /* 0x0000001603007388 */ /* 0x008fe20000000800 */
[----:B------:R-:W-:Y:S06]  /*02f0*/  BAR.SYNC.DEFER_BLOCKING 0x0 ;  /* 0x0000000000007b1d */ /* 0x000fec0000010000 */
[----:B------:R-:W-:Y:S04]  /*0300*/  LDS R26, [R2] ;  /* 0x00000000021a7984 */ /* 0x000fe80000000800 */
[----:B------:R-:W0:Y:S04]  /*0310*/  LDS.128 R12, [R5] ;  /* 0x00000000050c7984 */ /* 0x000e280000000c00 */
[----:B------:R-:W1:Y:S04]  /*0320*/  LDS R29, [R2+0x100] ;  /* 0x00010000021d7984 */ /* 0x000e680000000800 */
[----:B------:R-:W2:Y:S04]  /*0330*/  LDS R25, [R2+0x200] ;  /* 0x0002000002197984 */ /* 0x000ea80000000800 */
[----:B------:R-:W3:Y:S04]  /*0340*/  LDS R24, [R2+0x300] ;  /* 0x0003000002187984 */ /* 0x000ee80000000800 */
[----:B------:R-:W-:Y:S04]  /*0350*/  LDS.128 R8, [R5+0x10] ;  /* 0x0000100005087984 */ /* 0x000fe80000000c00 */
[----:B------:R-:W-:Y:S01]  /*0360*/  LDS R22, [R2+0x500] ;  /* 0x0005000002167984 */ /* 0x000fe20000000800 */
[----:B0-----:R-:W-:-:S03]  /*0370*/  FFMA R12, R12, R26, R23 ;  /* 0x0000001a0c0c7223 */ /* 0x001fc60000000017 */
[----:B------:R-:W0:Y:S01]  /*0380*/  LDS R23, [R2+0x400] ;  /* 0x0004000002177984 */ /* 0x000e220000000800 */
[----:B-1----:R-:W-:-:S03]  /*0390*/  FFMA R12, R29, R13, R12 ;  /* 0x0000000d1d0c7223 */ /* 0x002fc6000000000c */
[----:B------:R-:W-:Y:S01]  /*03a0*/  LDS R26, [R2+0x3700] ;  /* 0x00370000021a7984 */ /* 0x000fe20000000800 */
[----:B--2---:R-:W-:-:S03]  /*03b0*/  FFMA R13, R25, R14, R12 ;  /* 0x0000000e190d7223 */ /* 0x004fc6000000000c */
[----:B------:R-:W1:Y:S01]  /*03c0*/  LDS R25, [R2+0x600] ;  /* 0x0006000002197984 */ /* 0x000e620000000800 */
[----:B---3--:R-:W-:-:S03]  /*03d0*/  FFMA R13, R24, R15, R13 ;  /* 0x0000000f180d7223 */ /* 0x008fc6000000000d */
[----:B------:R-:W2:Y:S01]  /*03e0*/  LDS R24, [R2+0x700] ;  /* 0x0007000002187984 */ /* 0x000ea20000000800 */
[----:B0-----:R-:W-:-:S03]  /*03f0*/  FFMA R27, R8, R23, R13 ;  /* 0x00000017081b7223 */ /* 0x001fc6000000000d */
[----:B------:R-:W-:Y:S04]  /*0400*/  LDS R23, [R2+0x800] ;  /* 0x0008000002177984 */ /* 0x000fe80000000800 */
[----:B------:R-:W0:Y:S01]  /*0410*/  LDS.128 R12, [R5+0x20] ;  /* 0x00002000050c7984 */ /* 0x000e220000000c00 */
[----:B------:R-:W-:-:S03]  /*0420*/  FFMA R8, R22, R9, R27 ;  /* 0x0000000916087223 */ /* 0x000fc6000000001b */
[----:B------:R-:W3:Y:S01]  /*0430*/  LDS R22, [R2+0x900] ;  /* 0x0009000002167984 */ /* 0x000ee20000000800 */
[----:B-1----:R-:W-:-:S03]  /*0440*/  FFMA R9, R25, R10, R8 ;  /* 0x0000000a19097223 */ /* 0x002fc60000000008 */
[----:B------:R-:W1:Y:S01]  /*0450*/  LDS R25, [R2+0xa00] ;  /* 0x000a000002197984 */ /* 0x000e620000000800 */
[----:B--2---:R-:W-:-:S03]  /*0460*/  FFMA R9, R24, R11, R9 ;  /* 0x0000000b18097223 */ /* 0x004fc60000000009 */
[----:B------:R-:W2:Y:S01]  /*0470*/  LDS R24, [R2+0xb00] ;  /* 0x000b000002187984 */ /* 0x000ea20000000800 */
[----:B0-----:R-:W-:-:S03]  /*0480*/  FFMA R27, R12, R23, R9 ;  /* 0x000000170c1b7223 */ /* 0x001fc60000000009 */
[----:B------:R-:W-:Y:S04]  /*0490*/  LDS R23, [R2+0xc00] ;  /* 0x000c000002177984 */ /* 0x000fe80000000800 */
[----:B------:R-:W0:Y:S01]  /*04a0*/  LDS.128 R8, [R5+0x30] ;  /* 0x0000300005087984 */ /* 0x000e220000000c00 */
[----:B---3--:R-:W-:-:S03]  /*04b0*/  FFMA R12, R22, R13, R27 ;  /* 0x0000000d160c7223 */ /* 0x008fc6000000001b */
        /* <DEDUP_REMOVED lines=94> */
[----:B------:R-:W-:Y:S04]  /*0aa0*/  LDS R27, [R2+0x3800] ;  /* 0x00380000021b7984 */ /* 0x000fe80000000800 */
[----:B------:R-:W-:Y:S01]  /*0ab0*/  LDS R24, [R2+0x3900] ;  /* 0x0039000002187984 */ /* 0x000fe20000000800 */
[----:B0-----:R-:W-:-:S03]  /*0ac0*/  FFMA R23, R8, R23, R13 ;  /* 0x0000001708177223 */ /* 0x001fc6000000000d */
[----:B------:R-:W0:Y:S01]  /*0ad0*/  LDS.128 R12, [R5+0xe0] ;  /* 0x0000e000050c7984 */ /* 0x000e220000000c00 */
[----:B---3--:R-:W-:-:S03]  /*0ae0*/  FFMA R22, R22, R9, R23 ;  /* 0x0000000916167223 */ /* 0x008fc60000000017 */
[----:B------:R-:W2:Y:S01]  /*0af0*/  LDS R23, [R2+0x3a00] ;  /* 0x003a000002177984 */ /* 0x000ea20000000800 */
[----:B-1----:R-:W-:-:S03]  /*0b00*/  FFMA R25, R25, R10, R22 ;  /* 0x0000000a19197223 */ /* 0x002fc60000000016 */
[----:B------:R-:W1:Y:S01]  /*0b10*/  LDS R22, [R2+0x3b00] ;  /* 0x003b000002167984 */ /* 0x000e620000000800 */
[----:B------:R-:W-:-:S03]  /*0b20*/  FFMA R11, R26, R11, R25 ;  /* 0x0000000b1a0b7223 */ /* 0x000fc60000000019 */
[----:B------:R-:W-:Y:S01]  /*0b30*/  LDS R25, [R2+0x3c00] ;  /* 0x003c000002197984 */ /* 0x000fe20000000800 */
[----:B0-----:R-:W-:-:S03]  /*0b40*/  FFMA R27, R12, R27, R11 ;  /* 0x0000001b0c1b7223 */ /* 0x001fc6000000000b */
[----:B------:R-:W0:Y:S01]  /*0b50*/  LDS.128 R8, [R5+0xf0] ;  /* 0x0000f00005087984 */ /* 0x000e220000000c00 */
[----:B------:R-:W-:-:S03]  /*0b60*/  FFMA R24, R24, R13, R27 ;  /* 0x0000000d18187223 */ /* 0x000fc6000000001b */
[----:B------:R-:W3:Y:S04]  /*0b70*/  LDS R27, [R2+0x3d00] ;  /* 0x003d0000021b7984 */ /* 0x000ee80000000800 */
[----:B------:R-:W4:Y:S04]  /*0b80*/  LDS R13, [R2+0x3e00] ;  /* 0x003e0000020d7984 */ /* 0x000f280000000800 */
[----:B------:R-:W5:Y:S01]  /*0b90*/  LDS R12, [R2+0x3f00] ;  /* 0x003f0000020c7984 */ /* 0x000f620000000800 */
[----:B--2---:R-:W-:Y:S01]  /*0ba0*/  FFMA R23, R23, R14, R24 ;  /* 0x0000000e17177223 */ /* 0x004fe20000000018 */
[----:B------:R-:W-:-:S03]  /*0bb0*/  UIADD3 UR4, UPT, UPT, UR4, 0x1, URZ ;  /* 0x0000000104047890 */ /* 0x000fc6000fffe0ff */
[----:B-1----:R-:W-:Y:S01]  /*0bc0*/  FFMA R15, R22, R15, R23 ;  /* 0x0000000f160f7223 */ /* 0x002fe20000000017 */
[----:B------:R-:W-:Y:S01]  /*0bd0*/  UISETP.NE.AND UP0, UPT, UR4, URZ, UPT ;  /* 0x000000ff0400728c */ /* 0x000fe2000bf05270 */
[----:B------:R-:W-:Y:S02]  /*0be0*/  IADD3 R17, PT, PT, R17, 0x40, RZ ;  /* 0x0000004011117810 */ /* 0x000fe40007ffe0ff */
[----:B------:R-:W-:Y:S02]  /*0bf0*/  IADD3 R6, PT, PT, R6, 0x40, RZ ;  /* 0x0000004006067810 */ /* 0x000fe40007ffe0ff */
[----:B------:R-:W-:Y:S02]  /*0c00*/  IADD3 R16, PT, PT, R16, 0x40, RZ ;  /* 0x0000004010107810 */ /* 0x000fe40007ffe0ff */
[----:B------:R-:W-:Y:S01]  /*0c10*/  LEA R7, R0, R7, 0x6 ;  /* 0x0000000700077211 */ /* 0x000fe200078e30ff */
[----:B0-----:R-:W-:-:S04]  /*0c20*/  FFMA R8, R8, R25, R15 ;  /* 0x0000001908087223 */ /* 0x001fc8000000000f */
[----:B---3--:R-:W-:-:S04]  /*0c30*/  FFMA R8, R27, R9, R8 ;  /* 0x000000091b087223 */ /* 0x008fc80000000008 */
[----:B----4-:R-:W-:-:S04]  /*0c40*/  FFMA R13, R13, R10, R8 ;  /* 0x0000000a0d0d7223 */ /* 0x010fc80000000008 */
[----:B-----5:R-:W-:Y:S01]  /*0c50*/  FFMA R23, R12, R11, R13 ;  /* 0x0000000b0c177223 */ /* 0x020fe2000000000d */
[----:B------:R-:W-:Y:S06]  /*0c60*/  BAR.SYNC.DEFER_BLOCKING 0x0 ;  /* 0x0000000000007b1d */ /* 0x000fec0000010000 */
[----:B------:R-:W-:Y:S05]  /*0c70*/  BRA.U UP0, `(.L_x_1) ;  /* 0xfffffff500687547 */ /* 0x000fea000b83ffff */
.L_x_0:
[----:B------:R-:W0:Y:S01]  /*0c80*/  LDCU UR4, c[0x0][0x398] ;  /* 0x00007300ff0477ac */ /* 0x000e220008000800 */
[----:B------:R-:W-:-:S04]  /*0c90*/  ISETP.GE.AND P0, PT, R18, UR14, PT ;  /* 0x0000000e12007c0c */ /* 0x000fc8000bf06270 */
[----:B0-----:R-:W-:-:S13]  /*0ca0*/  ISETP.GE.OR P0, PT, R19, UR4, P0 ;  /* 0x0000000413007c0c */ /* 0x001fda0008706670 */
[----:B------:R-:W-:Y:S05]  /*0cb0*/  @P0 EXIT ;  /* 0x000000000000094d */ /* 0x000fea0003800000 */
[----:B------:R-:W0:Y:S01]  /*0cc0*/  LDC.64 R2, c[0x0][0x390] ;  /* 0x0000e400ff027b82 */ /* 0x000e220000000a00 */
[----:B------:R-:W-:-:S04]  /*0cd0*/  IMAD R19, R19, UR14, R18 ;  /* 0x0000000e13137c24 */ /* 0x000fc8000f8e0212 */
[----:B0-----:R-:W-:-:S05]  /*0ce0*/  IMAD.WIDE R2, R19, 0x4, R2 ;  /* 0x0000000413027825 */ /* 0x001fca00078e0202 */
[----:B------:R-:W-:Y:S01]  /*0cf0*/  STG.E desc[UR8][R2.64], R23 ;  /* 0x0000001702007986 */ /* 0x000fe2000c101908 */
[----:B------:R-:W-:Y:S05]  /*0d00*/  EXIT ;  /* 0x000000000000794d */ /* 0x000fea0003800000 */
.L_x_2:
[----:B------:R-:W-:-:S00]  /*0d10*/  BRA `(.L_x_2) ;  /* 0xfffffffc00fc7947 */ /* 0x000fc0000383ffff */
[----:B------:R-:W-:-:S00]  /*0d20*/  NOP ;  /* 0x0000000000007918 */ /* 0x000fc00000000000 */
        /* <DEDUP_REMOVED lines=13> */
.L_x_3:


//--------------------- .nv.global.init           --------------------------
	.section	.nv.global.init,"aw",@progbits
	.align	4
.nv.global.init:
	.type		mrg32k3aM1SubSeq,@object
	.size		mrg32k3aM1SubSeq,(mrg32k3aM2SubSeq - mrg32k3aM1SubSeq)
mrg32k3aM1SubSeq:
        /*0000*/ 	.byte	0x0b, 0xcc, 0xee, 0x04, 0x73, 0x29, 0x8b, 0x6f, 0xf6, 0x53, 0x03, 0xf6, 0x23, 0xf6, 0xea, 0xda
        /* <DEDUP_REMOVED lines=125> */
	.type		mrg32k3aM2SubSeq,@object
	.size		mrg32k3aM2SubSeq,(mrg32k3aM1 - mrg32k3aM2SubSeq)
mrg32k3aM2SubSeq:
        /* <DEDUP_REMOVED lines=126> */
	.type		mrg32k3aM1,@object
	.size		mrg32k3aM1,(mrg32k3aM1Seq - mrg32k3aM1)
mrg32k3aM1:
        /* <DEDUP_REMOVED lines=144> */
	.type		mrg32k3aM1Seq,@object
	.size		mrg32k3aM1Seq,(mrg32k3aM2 - mrg32k3aM1Seq)
mrg32k3aM1Seq:
        /* <DEDUP_REMOVED lines=144> */
	.type		mrg32k3aM2,@object
	.size		mrg32k3aM2,(mrg32k3aM2Seq - mrg32k3aM2)
mrg32k3aM2:
        /* <DEDUP_REMOVED lines=144> */
	.type		mrg32k3aM2Seq,@object
	.size		mrg32k3aM2Seq,(precalc_xorwow_matrix - mrg32k3aM2Seq)
mrg32k3aM2Seq:
        /* <DEDUP_REMOVED lines=144> */
	.type		precalc_xorwow_matrix,@object
	.size		precalc_xorwow_matrix,(precalc_xorwow_offset_matrix - precalc_xorwow_matrix)
precalc_xorwow_matrix:
        /* <DEDUP_REMOVED lines=6400> */
	.type		precalc_xorwow_offset_matrix,@object
	.size		precalc_xorwow_offset_matrix,(.L_1 - precalc_xorwow_offset_matrix)
precalc_xorwow_offset_matrix:
        /* <DEDUP_REMOVED lines=6400> */
.L_1:


//--------------------- .nv.shared._Z17tiledMatMulKernelPfS_S_iii --------------------------
	.section	.nv.shared._Z17tiledMatMulKernelPfS_S_iii,"aw",@nobits
	.sectionflags	@""
	.align	4
.nv.shared._Z17tiledMatMulKernelPfS_S_iii:
	.zero		33792


//--------------------- .nv.shared.reserved.0     --------------------------
	.section	.nv.shared.reserved.0,"aw",@nobits
	.weak		__nv_reservedSMEM_offset_0_alias
	.size		__nv_reservedSMEM_offset_0_alias, 0, 64
	.other		__nv_reservedSMEM_offset_0_alias,@"STO_CUDA_RESERVED_SHARED STV_DEFAULT"
__nv_reservedSMEM_offset_0_alias:
	.zero		0
	.zero		64


//--------------------- .nv.constant0._Z17tiledMatMulKernelPfS_S_iii --------------------------
	.section	.nv.constant0._Z17tiledMatMulKernelPfS_S_iii,"a",@progbits
	.sectionflags	@""
	.align	4
.nv.constant0._Z17tiledMatMulKernelPfS_S_iii:
	.zero		932


//--------------------- SYMBOLS --------------------------

	.type		.nv.reservedSmem.offset0,@object
	.size		.nv.reservedSmem.offset0,0x4
	.type		.nv.reservedSmem.cap,@object
	.size		.nv.reservedSmem.cap,0x4
